//
// Generated by NVIDIA NVVM Compiler
//
// Compiler Build ID: CL-36424714
// Cuda compilation tools, release 13.0, V13.0.88
// Based on NVVM 20.0.0
//

.version 9.0
.target sm_100
.address_size 64

	// .globl	_Z26kMatrixByMatrixElementwiseiPKfS0_Pf

.visible .entry _Z26kMatrixByMatrixElementwiseiPKfS0_Pf(
	.param .u32 _Z26kMatrixByMatrixElementwiseiPKfS0_Pf_param_0,
	.param .u64 .ptr .align 1 _Z26kMatrixByMatrixElementwiseiPKfS0_Pf_param_1,
	.param .u64 .ptr .align 1 _Z26kMatrixByMatrixElementwiseiPKfS0_Pf_param_2,
	.param .u64 .ptr .align 1 _Z26kMatrixByMatrixElementwiseiPKfS0_Pf_param_3
)
{
	.reg .pred 	%p<3>;
	.reg .b32 	%r<11>;
	.reg .b32 	%f<4>;
	.reg .b64 	%rd<11>;

	ld.param.u32 	%r6, [_Z26kMatrixByMatrixElementwiseiPKfS0_Pf_param_0];
	ld.param.u64 	%rd4, [_Z26kMatrixByMatrixElementwiseiPKfS0_Pf_param_1];
	ld.param.u64 	%rd5, [_Z26kMatrixByMatrixElementwiseiPKfS0_Pf_param_2];
	ld.param.u64 	%rd6, [_Z26kMatrixByMatrixElementwiseiPKfS0_Pf_param_3];
	mov.u32 	%r7, %ctaid.x;
	mov.u32 	%r1, %ntid.x;
	mov.u32 	%r8, %tid.x;
	mad.lo.s32 	%r10, %r7, %r1, %r8;
	setp.ge.s32 	%p1, %r10, %r6;
	@%p1 bra 	$L__BB0_3;
	mov.u32 	%r9, %nctaid.x;
	mul.lo.s32 	%r3, %r1, %r9;
	cvta.to.global.u64 	%rd1, %rd4;
	cvta.to.global.u64 	%rd2, %rd5;
	cvta.to.global.u64 	%rd3, %rd6;
$L__BB0_2:
	mul.wide.s32 	%rd7, %r10, 4;
	add.s64 	%rd8, %rd1, %rd7;
	ld.global.f32 	%f1, [%rd8];
	add.s64 	%rd9, %rd2, %rd7;
	ld.global.f32 	%f2, [%rd9];
	mul.f32 	%f3, %f1, %f2;
	add.s64 	%rd10, %rd3, %rd7;
	st.global.f32 	[%rd10], %f3;
	add.s32 	%r10, %r10, %r3;
	setp.lt.s32 	%p2, %r10, %r6;
	@%p2 bra 	$L__BB0_2;
$L__BB0_3:
	ret;

}
	// .globl	_Z22kMatrixSubstractMatrixiPKfS0_Pf
.visible .entry _Z22kMatrixSubstractMatrixiPKfS0_Pf(
	.param .u32 _Z22kMatrixSubstractMatrixiPKfS0_Pf_param_0,
	.param .u64 .ptr .align 1 _Z22kMatrixSubstractMatrixiPKfS0_Pf_param_1,
	.param .u64 .ptr .align 1 _Z22kMatrixSubstractMatrixiPKfS0_Pf_param_2,
	.param .u64 .ptr .align 1 _Z22kMatrixSubstractMatrixiPKfS0_Pf_param_3
)
{
	.reg .pred 	%p<3>;
	.reg .b32 	%r<11>;
	.reg .b32 	%f<4>;
	.reg .b64 	%rd<11>;

	ld.param.u32 	%r6, [_Z22kMatrixSubstractMatrixiPKfS0_Pf_param_0];
	ld.param.u64 	%rd4, [_Z22kMatrixSubstractMatrixiPKfS0_Pf_param_1];
	ld.param.u64 	%rd5, [_Z22kMatrixSubstractMatrixiPKfS0_Pf_param_2];
	ld.param.u64 	%rd6, [_Z22kMatrixSubstractMatrixiPKfS0_Pf_param_3];
	mov.u32 	%r7, %ctaid.x;
	mov.u32 	%r1, %ntid.x;
	mov.u32 	%r8, %tid.x;
	mad.lo.s32 	%r10, %r7, %r1, %r8;
	setp.ge.s32 	%p1, %r10, %r6;
	@%p1 bra 	$L__BB1_3;
	mov.u32 	%r9, %nctaid.x;
	mul.lo.s32 	%r3, %r1, %r9;
	cvta.to.global.u64 	%rd1, %rd4;
	cvta.to.global.u64 	%rd2, %rd5;
	cvta.to.global.u64 	%rd3, %rd6;
$L__BB1_2:
	mul.wide.s32 	%rd7, %r10, 4;
	add.s64 	%rd8, %rd1, %rd7;
	ld.global.f32 	%f1, [%rd8];
	add.s64 	%rd9, %rd2, %rd7;
	ld.global.f32 	%f2, [%rd9];
	sub.f32 	%f3, %f1, %f2;
	add.s64 	%rd10, %rd3, %rd7;
	st.global.f32 	[%rd10], %f3;
	add.s32 	%r10, %r10, %r3;
	setp.lt.s32 	%p2, %r10, %r6;
	@%p2 bra 	$L__BB1_2;
$L__BB1_3:
	ret;

}


// ===== COMPILED SASS (sm_100) =====

	.target	sm_100

	.elftype	@"ET_EXEC"


//--------------------- .note.nv.tkinfo           --------------------------
	.section	.note.nv.tkinfo,"",@"SHT_NOTE"
	.sectionflags	@"SHF_NOTE_NV_TKINFO"
	.tkinfo
        /*0018*/ 	.word	0x00000002
        /*0030*/ 	.string	""
        /*0030*/ 	.string	"ptxas"
        /*0030*/ 	.string	"Cuda compilation tools, release 13.0, V13.0.88"
        /*0030*/ 	.string	"Build cuda_13.0.r13.0/compiler.36424714_0"
        /*0030*/ 	.string	"-arch sm_100 -m 64 "



//--------------------- .note.nv.cuinfo           --------------------------
	.section	.note.nv.cuinfo,"",@"SHT_NOTE"
	.sectionflags	@"SHF_NOTE_NV_CUINFO"
        /*0018*/ 	.short	0x0002
        /*001a*/ 	.short	0x0064
        /*001c*/ 	.short	0x0082
	.zero		2


//--------------------- .nv.info                  --------------------------
	.section	.nv.info,"",@"SHT_CUDA_INFO"
	.align	4


	//----- nvinfo : EIATTR_REGCOUNT
	.align		4
        /*0000*/ 	.byte	0x04, 0x2f
        /*0002*/ 	.short	(.L_1 - .L_0)
	.align		4
.L_0:
        /*0004*/ 	.word	index@(_Z26kMatrixByMatrixElementwiseiPKfS0_Pf)
        /*0008*/ 	.word	0x00000014


	//----- nvinfo : EIATTR_FRAME_SIZE
	.align		4
.L_1:
        /*000c*/ 	.byte	0x04, 0x11
        /*000e*/ 	.short	(.L_3 - .L_2)
	.align		4
.L_2:
        /*0010*/ 	.word	index@(_Z26kMatrixByMatrixElementwiseiPKfS0_Pf)
        /*0014*/ 	.word	0x00000000


	//----- nvinfo : EIATTR_REGCOUNT
	.align		4
.L_3:
        /*0018*/ 	.byte	0x04, 0x2f
        /*001a*/ 	.short	(.L_5 - .L_4)
	.align		4
.L_4:
        /*001c*/ 	.word	index@(_Z22kMatrixSubstractMatrixiPKfS0_Pf)
        /*0020*/ 	.word	0x00000014


	//----- nvinfo : EIATTR_FRAME_SIZE
	.align		4
.L_5:
        /*0024*/ 	.byte	0x04, 0x11
        /*0026*/ 	.short	(.L_7 - .L_6)
	.align		4
.L_6:
        /*0028*/ 	.word	index@(_Z22kMatrixSubstractMatrixiPKfS0_Pf)
        /*002c*/ 	.word	0x00000000


	//----- nvinfo : EIATTR_MIN_STACK_SIZE
	.align		4
.L_7:
        /*0030*/ 	.byte	0x04, 0x12
        /*0032*/ 	.short	(.L_9 - .L_8)
	.align		4
.L_8:
        /*0034*/ 	.word	index@(_Z22kMatrixSubstractMatrixiPKfS0_Pf)
        /*0038*/ 	.word	0x00000000


	//----- nvinfo : EIATTR_MIN_STACK_SIZE
	.align		4
.L_9:
        /*003c*/ 	.byte	0x04, 0x12
        /*003e*/ 	.short	(.L_11 - .L_10)
	.align		4
.L_10:
        /*0040*/ 	.word	index@(_Z26kMatrixByMatrixElementwiseiPKfS0_Pf)
        /*0044*/ 	.word	0x00000000
.L_11:


//--------------------- .nv.compat                --------------------------
	.section	.nv.compat,"",@"SHT_CUDA_COMPAT_INFO"
	.align	4
        /*0000*/ 	.byte	0x02, 0x09, 0x00, 0x00, 0x02, 0x02, 0x01, 0x00, 0x02, 0x05, 0x05, 0x00, 0x03, 0x07, 0x01, 0x01
        /*0010*/ 	.byte	0x02, 0x03, 0x00, 0x00, 0x02, 0x06, 0x01, 0x00, 0x04, 0x0b, 0x08, 0x00, 0x09, 0x00, 0x00, 0x00
        /*0020*/ 	.byte	0x00, 0x00, 0x00, 0x00


//--------------------- .nv.info._Z22kMatrixSubstractMatrixiPKfS0_Pf --------------------------
	.section	.nv.info._Z22kMatrixSubstractMatrixiPKfS0_Pf,"",@"SHT_CUDA_INFO"
	.sectionflags	@""
	.align	4


	//----- nvinfo : EIATTR_CUDA_API_VERSION
	.align		4
        /*0000*/ 	.byte	0x04, 0x37
        /*0002*/ 	.short	(.L_13 - .L_12)
.L_12:
        /*0004*/ 	.word	0x00000082


	//----- nvinfo : EIATTR_KPARAM_INFO
	.align		4
.L_13:
        /*0008*/ 	.byte	0x04, 0x17
        /*000a*/ 	.short	(.L_15 - .L_14)
.L_14:
        /*000c*/ 	.word	0x00000000
        /*0010*/ 	.short	0x0003
        /*0012*/ 	.short	0x0018
        /*0014*/ 	.byte	0x00, 0xf5, 0x21, 0x00


	//----- nvinfo : EIATTR_KPARAM_INFO
	.align		4
.L_15:
        /*0018*/ 	.byte	0x04, 0x17
        /*001a*/ 	.short	(.L_17 - .L_16)
.L_16:
        /*001c*/ 	.word	0x00000000
        /*0020*/ 	.short	0x0002
        /*0022*/ 	.short	0x0010
        /*0024*/ 	.byte	0x00, 0xf5, 0x21, 0x00


	//----- nvinfo : EIATTR_KPARAM_INFO
	.align		4
.L_17:
        /*0028*/ 	.byte	0x04, 0x17
        /*002a*/ 	.short	(.L_19 - .L_18)
.L_18:
        /*002c*/ 	.word	0x00000000
        /*0030*/ 	.short	0x0001
        /*0032*/ 	.short	0x0008
        /*0034*/ 	.byte	0x00, 0xf5, 0x21, 0x00


	//----- nvinfo : EIATTR_KPARAM_INFO
	.align		4
.L_19:
        /*0038*/ 	.byte	0x04, 0x17
        /*003a*/ 	.short	(.L_21 - .L_20)
.L_20:
        /*003c*/ 	.word	0x00000000
        /*0040*/ 	.short	0x0000
        /*0042*/ 	.short	0x0000
        /*0044*/ 	.byte	0x00, 0xf0, 0x11, 0x00


	//----- nvinfo : EIATTR_SPARSE_MMA_MASK
	.align		4
.L_21:
        /*0048*/ 	.byte	0x03, 0x50
        /*004a*/ 	.short	0x0000


	//----- nvinfo : EIATTR_MAXREG_COUNT
	.align		4
        /*004c*/ 	.byte	0x03, 0x1b
        /*004e*/ 	.short	0x00ff


	//----- nvinfo : EIATTR_MERCURY_ISA_VERSION
	.align		4
        /*0050*/ 	.byte	0x03, 0x5f
        /*0052*/ 	.short	0x0101


	//----- nvinfo : EIATTR_VRC_CTA_INIT_COUNT
	.align		4
        /*0054*/ 	.byte	0x02, 0x4a
	.zero		1
	.zero		1


	//----- nvinfo : EIATTR_EXIT_INSTR_OFFSETS
	.align		4
        /*0058*/ 	.byte	0x04, 0x1c
        /*005a*/ 	.short	(.L_23 - .L_22)


	//   ....[0]....
.L_22:
        /*005c*/ 	.word	0x00000070


	//   ....[1]....
        /*0060*/ 	.word	0x00000180


	//----- nvinfo : EIATTR_CRS_STACK_SIZE
	.align		4
.L_23:
        /*0064*/ 	.byte	0x04, 0x1e
        /*0066*/ 	.short	(.L_25 - .L_24)
.L_24:
        /*0068*/ 	.word	0x00000000


	//----- nvinfo : EIATTR_CBANK_PARAM_SIZE
	.align		4
.L_25:
        /*006c*/ 	.byte	0x03, 0x19
        /*006e*/ 	.short	0x0020


	//----- nvinfo : EIATTR_PARAM_CBANK
	.align		4
        /*0070*/ 	.byte	0x04, 0x0a
        /*0072*/ 	.short	(.L_27 - .L_26)
	.align		4
.L_26:
        /*0074*/ 	.word	index@(.nv.constant0._Z22kMatrixSubstractMatrixiPKfS0_Pf)
        /*0078*/ 	.short	0x0380
        /*007a*/ 	.short	0x0020


	//----- nvinfo : EIATTR_SW_WAR
	.align		4
.L_27:
        /*007c*/ 	.byte	0x04, 0x36
        /*007e*/ 	.short	(.L_29 - .L_28)
.L_28:
        /*0080*/ 	.word	0x00000008
.L_29:


//--------------------- .nv.info._Z26kMatrixByMatrixElementwiseiPKfS0_Pf --------------------------
	.section	.nv.info._Z26kMatrixByMatrixElementwiseiPKfS0_Pf,"",@"SHT_CUDA_INFO"
	.sectionflags	@""
	.align	4


	//----- nvinfo : EIATTR_CUDA_API_VERSION
	.align		4
        /*0000*/ 	.byte	0x04, 0x37
        /*0002*/ 	.short	(.L_31 - .L_30)
.L_30:
        /*0004*/ 	.word	0x00000082


	//----- nvinfo : EIATTR_KPARAM_INFO
	.align		4
.L_31:
        /*0008*/ 	.byte	0x04, 0x17
        /*000a*/ 	.short	(.L_33 - .L_32)
.L_32:
        /*000c*/ 	.word	0x00000000
        /*0010*/ 	.short	0x0003
        /*0012*/ 	.short	0x0018
        /*0014*/ 	.byte	0x00, 0xf5, 0x21, 0x00


	//----- nvinfo : EIATTR_KPARAM_INFO
	.align		4
.L_33:
        /*0018*/ 	.byte	0x04, 0x17
        /*001a*/ 	.short	(.L_35 - .L_34)
.L_34:
        /*001c*/ 	.word	0x00000000
        /*0020*/ 	.short	0x0002
        /*0022*/ 	.short	0x0010
        /*0024*/ 	.byte	0x00, 0xf5, 0x21, 0x00


	//----- nvinfo : EIATTR_KPARAM_INFO
	.align		4
.L_35:
        /*0028*/ 	.byte	0x04, 0x17
        /*002a*/ 	.short	(.L_37 - .L_36)
.L_36:
        /*002c*/ 	.word	0x00000000
        /*0030*/ 	.short	0x0001
        /*0032*/ 	.short	0x0008
        /*0034*/ 	.byte	0x00, 0xf5, 0x21, 0x00


	//----- nvinfo : EIATTR_KPARAM_INFO
	.align		4
.L_37:
        /*0038*/ 	.byte	0x04, 0x17
        /*003a*/ 	.short	(.L_39 - .L_38)
.L_38:
        /*003c*/ 	.word	0x00000000
        /*0040*/ 	.short	0x0000
        /*0042*/ 	.short	0x0000
        /*0044*/ 	.byte	0x00, 0xf0, 0x11, 0x00


	//----- nvinfo : EIATTR_SPARSE_MMA_MASK
	.align		4
.L_39:
        /*0048*/ 	.byte	0x03, 0x50
        /*004a*/ 	.short	0x0000


	//----- nvinfo : EIATTR_MAXREG_COUNT
	.align		4
        /*004c*/ 	.byte	0x03, 0x1b
        /*004e*/ 	.short	0x00ff


	//----- nvinfo : EIATTR_MERCURY_ISA_VERSION
	.align		4
        /*0050*/ 	.byte	0x03, 0x5f
        /*0052*/ 	.short	0x0101


	//----- nvinfo : EIATTR_VRC_CTA_INIT_COUNT
	.align		4
        /*0054*/ 	.byte	0x02, 0x4a
	.zero		1
	.zero		1


	//----- nvinfo : EIATTR_EXIT_INSTR_OFFSETS
	.align		4
        /*0058*/ 	.byte	0x04, 0x1c
        /*005a*/ 	.short	(.L_41 - .L_40)


	//   ....[0]....
.L_40:
        /*005c*/ 	.word	0x00000070


	//   ....[1]....
        /*0060*/ 	.word	0x00000180


	//----- nvinfo : EIATTR_CRS_STACK_SIZE
	.align		4
.L_41:
        /*0064*/ 	.byte	0x04, 0x1e
        /*0066*/ 	.short	(.L_43 - .L_42)
.L_42:
        /*0068*/ 	.word	0x00000000


	//----- nvinfo : EIATTR_CBANK_PARAM_SIZE
	.align		4
.L_43:
        /*006c*/ 	.byte	0x03, 0x19
        /*006e*/ 	.short	0x0020


	//----- nvinfo : EIATTR_PARAM_CBANK
	.align		4
        /*0070*/ 	.byte	0x04, 0x0a
        /*0072*/ 	.short	(.L_45 - .L_44)
	.align		4
.L_44:
        /*0074*/ 	.word	index@(.nv.constant0._Z26kMatrixByMatrixElementwiseiPKfS0_Pf)
        /*0078*/ 	.short	0x0380
        /*007a*/ 	.short	0x0020


	//----- nvinfo : EIATTR_SW_WAR
	.align		4
.L_45:
        /*007c*/ 	.byte	0x04, 0x36
        /*007e*/ 	.short	(.L_47 - .L_46)
.L_46:
        /*0080*/ 	.word	0x00000008
.L_47:


//--------------------- .nv.callgraph             --------------------------
	.section	.nv.callgraph,"",@"SHT_CUDA_CALLGRAPH"
	.align	4
	.sectionentsize	8
	.align		4
        /*0000*/ 	.word	0x00000000
	.align		4
        /*0004*/ 	.word	0xffffffff
	.align		4
        /*0008*/ 	.word	0x00000000
	.align		4
        /*000c*/ 	.word	0xfffffffe
	.align		4
        /*0010*/ 	.word	0x00000000
	.align		4
        /*0014*/ 	.word	0xfffffffd
	.align		4
        /*0018*/ 	.word	0x00000000
	.align		4
        /*001c*/ 	.word	0xfffffffc


//--------------------- .text._Z22kMatrixSubstractMatrixiPKfS0_Pf --------------------------
	.section	.text._Z22kMatrixSubstractMatrixiPKfS0_Pf,"ax",@progbits
	.align	128
        .global         _Z22kMatrixSubstractMatrixiPKfS0_Pf
        .type           _Z22kMatrixSubstractMatrixiPKfS0_Pf,@function
        .size           _Z22kMatrixSubstractMatrixiPKfS0_Pf,(.L_x_4 - _Z22kMatrixSubstractMatrixiPKfS0_Pf)
        .other          _Z22kMatrixSubstractMatrixiPKfS0_Pf,@"STO_CUDA_ENTRY STV_DEFAULT"
_Z22kMatrixSubstractMatrixiPKfS0_Pf:
.text._Z22kMatrixSubstractMatrixiPKfS0_Pf:
[----:B------:R-:W-:Y:S01]  /*0000*/  LDC R1, c[0x0][0x37c] ;  /* 0x0000df00ff017b82 */ /* 0x000fe20000000800 */
[----:B------:R-:W0:Y:S07]  /*0010*/  S2R R0, SR_TID.X ;  /* 0x0000000000007919 */ /* 0x000e2e0000002100 */
[----:B------:R-:W0:Y:S01]  /*0020*/  S2UR UR4, SR_CTAID.X ;  /* 0x00000000000479c3 */ /* 0x000e220000002500 */
[----:B------:R-:W1:Y:S07]  /*0030*/  LDCU UR5, c[0x0][0x380] ;  /* 0x00007000ff0577ac */ /* 0x000e6e0008000800 */
[----:B------:R-:W0:Y:S02]  /*0040*/  LDC R15, c[0x0][0x360] ;  /* 0x0000d800ff0f7b82 */ /* 0x000e240000000800 */
[----:B0-----:R-:W-:-:S05]  /*0050*/  IMAD R0, R15, UR4, R0 ;  /* 0x000000040f007c24 */ /* 0x001fca000f8e0200 */
[----:B-1----:R-:W-:-:S13]  /*0060*/  ISETP.GE.AND P0, PT, R0, UR5, PT ;  /* 0x0000000500007c0c */ /* 0x002fda000bf06270 */
[----:B------:R-:W-:Y:S05]  /*0070*/  @P0 EXIT ;  /* 0x000000000000094d */ /* 0x000fea0003800000 */
[----:B------:R-:W0:Y:S01]  /*0080*/  LDC.64 R8, c[0x0][0x388] ;  /* 0x0000e200ff087b82 */ /* 0x000e220000000a00 */
[----:B------:R-:W1:Y:S01]  /*0090*/  LDCU UR4, c[0x0][0x370] ;  /* 0x00006e00ff0477ac */ /* 0x000e620008000800 */
[----:B------:R-:W2:Y:S06]  /*00a0*/  LDCU.64 UR6, c[0x0][0x358] ;  /* 0x00006b00ff0677ac */ /* 0x000eac0008000a00 */
[----:B------:R-:W3:Y:S08]  /*00b0*/  LDC.64 R10, c[0x0][0x390] ;  /* 0x0000e400ff0a7b82 */ /* 0x000ef00000000a00 */
[----:B------:R-:W4:Y:S01]  /*00c0*/  LDC.64 R12, c[0x0][0x398] ;  /* 0x0000e600ff0c7b82 */ /* 0x000f220000000a00 */
[----:B-1----:R-:W-:-:S07]  /*00d0*/  IMAD R15, R15, UR4, RZ ;  /* 0x000000040f0f7c24 */ /* 0x002fce000f8e02ff */
.L_x_0:
[----:B0-----:R-:W-:-:S04]  /*00e0*/  IMAD.WIDE R2, R0, 0x4, R8 ;  /* 0x0000000400027825 */ /* 0x001fc800078e0208 */
[C---:B---3--:R-:W-:Y:S02]  /*00f0*/  IMAD.WIDE R4, R0.reuse, 0x4, R10 ;  /* 0x0000000400047825 */ /* 0x048fe400078e020a */
[----:B--2---:R-:W2:Y:S04]  /*0100*/  LDG.E R2, desc[UR6][R2.64] ;  /* 0x0000000602027981 */ /* 0x004ea8000c1e1900 */
[----:B------:R-:W2:Y:S01]  /*0110*/  LDG.E R5, desc[UR6][R4.64] ;  /* 0x0000000604057981 */ /* 0x000ea2000c1e1900 */
[----:B-1--4-:R-:W-:Y:S01]  /*0120*/  IMAD.WIDE R6, R0, 0x4, R12 ;  /* 0x0000000400067825 */ /* 0x012fe200078e020c */
[----:B------:R-:W-:-:S04]  /*0130*/  IADD3 R0, PT, PT, R15, R0, RZ ;  /* 0x000000000f007210 */ /* 0x000fc80007ffe0ff */
[----:B------:R-:W-:Y:S01]  /*0140*/  ISETP.GE.AND P0, PT, R0, UR5, PT ;  /* 0x0000000500007c0c */ /* 0x000fe2000bf06270 */
[----:B--2---:R-:W-:-:S05]  /*0150*/  FADD R17, R2, -R5 ;  /* 0x8000000502117221 */ /* 0x004fca0000000000 */
[----:B------:R1:W-:Y:S07]  /*0160*/  STG.E desc[UR6][R6.64], R17 ;  /* 0x0000001106007986 */ /* 0x0003ee000c101906 */
[----:B------:R-:W-:Y:S05]  /*0170*/  @!P0 BRA `(.L_x_0) ;  /* 0xfffffffc00d88947 */ /* 0x000fea000383ffff */
[----:B------:R-:W-:Y:S05]  /*0180*/  EXIT ;  /* 0x000000000000794d */ /* 0x000fea0003800000 */
.L_x_1:
[----:B------:R-:W-:-:S00]  /*0190*/  BRA `(.L_x_1) ;  /* 0xfffffffc00fc7947 */ /* 0x000fc0000383ffff */
[----:B------:R-:W-:-:S00]  /*01a0*/  NOP ;  /* 0x0000000000007918 */ /* 0x000fc00000000000 */
        /* <DEDUP_REMOVED lines=13> */
.L_x_4:


//--------------------- .text._Z26kMatrixByMatrixElementwiseiPKfS0_Pf --------------------------
	.section	.text._Z26kMatrixByMatrixElementwiseiPKfS0_Pf,"ax",@progbits
	.align	128
        .global         _Z26kMatrixByMatrixElementwiseiPKfS0_Pf
        .type           _Z26kMatrixByMatrixElementwiseiPKfS0_Pf,@function
        .size           _Z26kMatrixByMatrixElementwiseiPKfS0_Pf,(.L_x_5 - _Z26kMatrixByMatrixElementwiseiPKfS0_Pf)
        .other          _Z26kMatrixByMatrixElementwiseiPKfS0_Pf,@"STO_CUDA_ENTRY STV_DEFAULT"
_Z26kMatrixByMatrixElementwiseiPKfS0_Pf:
.text._Z26kMatrixByMatrixElementwiseiPKfS0_Pf:
        /* <DEDUP_REMOVED lines=14> */
.L_x_2:
[----:B0-----:R-:W-:-:S04]  /*00e0*/  IMAD.WIDE R2, R0, 0x4, R8 ;  /* 0x0000000400027825 */ /* 0x001fc800078e0208 */
[C---:B---3--:R-:W-:Y:S02]  /*00f0*/  IMAD.WIDE R4, R0.reuse, 0x4, R10 ;  /* 0x0000000400047825 */ /* 0x048fe400078e020a */
[----:B--2---:R-:W2:Y:S04]  /*0100*/  LDG.E R2, desc[UR6][R2.64] ;  /* 0x0000000602027981 */ /* 0x004ea8000c1e1900 */
[----:B------:R-:W2:Y:S01]  /*0110*/  LDG.E R5, desc[UR6][R4.64] ;  /* 0x0000000604057981 */ /* 0x000ea2000c1e1900 */
[----:B-1--4-:R-:W-:Y:S01]  /*0120*/  IMAD.WIDE R6, R0, 0x4, R12 ;  /* 0x0000000400067825 */ /* 0x012fe200078e020c */
[----:B------:R-:W-:-:S04]  /*0130*/  IADD3 R0, PT, PT, R15, R0, RZ ;  /* 0x000000000f007210 */ /* 0x000fc80007ffe0ff */
[----:B------:R-:W-:Y:S01]  /*0140*/  ISETP.GE.AND P0, PT, R0, UR5, PT ;  /* 0x0000000500007c0c */ /* 0x000fe2000bf06270 */
[----:B--2---:R-:W-:-:S05]  /*0150*/  FMUL R17, R2, R5 ;  /* 0x0000000502117220 */ /* 0x004fca0000400000 */
[----:B------:R1:W-:Y:S07]  /*0160*/  STG.E desc[UR6][R6.64], R17 ;  /* 0x0000001106007986 */ /* 0x0003ee000c101906 */
[----:B------:R-:W-:Y:S05]  /*0170*/  @!P0 BRA `(.L_x_2) ;  /* 0xfffffffc00d88947 */ /* 0x000fea000383ffff */
[----:B------:R-:W-:Y:S05]  /*0180*/  EXIT ;  /* 0x000000000000794d */ /* 0x000fea0003800000 */
.L_x_3:
        /* <DEDUP_REMOVED lines=15> */
.L_x_5:


//--------------------- .nv.shared.reserved.0     --------------------------
	.section	.nv.shared.reserved.0,"aw",@nobits
	.weak		__nv_reservedSMEM_offset_0_alias
	.size		__nv_reservedSMEM_offset_0_alias, 0, 64
	.other		__nv_reservedSMEM_offset_0_alias,@"STO_CUDA_RESERVED_SHARED STV_DEFAULT"
__nv_reservedSMEM_offset_0_alias:
	.zero		0
	.zero		64


//--------------------- .nv.constant0._Z22kMatrixSubstractMatrixiPKfS0_Pf --------------------------
	.section	.nv.constant0._Z22kMatrixSubstractMatrixiPKfS0_Pf,"a",@progbits
	.sectionflags	@""
	.align	4
.nv.constant0._Z22kMatrixSubstractMatrixiPKfS0_Pf:
	.zero		928


//--------------------- .nv.constant0._Z26kMatrixByMatrixElementwiseiPKfS0_Pf --------------------------
	.section	.nv.constant0._Z26kMatrixByMatrixElementwiseiPKfS0_Pf,"a",@progbits
	.sectionflags	@""
	.align	4
.nv.constant0._Z26kMatrixByMatrixElementwiseiPKfS0_Pf:
	.zero		928


//--------------------- SYMBOLS --------------------------

	.type		.nv.reservedSmem.offset0,@object
	.size		.nv.reservedSmem.offset0,0x4
